//
// Generated by NVIDIA NVVM Compiler
//
// Compiler Build ID: CL-36424714
// Cuda compilation tools, release 13.0, V13.0.88
// Based on NVVM 20.0.0
//

.version 9.0
.target sm_100
.address_size 64

	// .globl	_Z6conv2DPfS_S_iiii

.visible .entry _Z6conv2DPfS_S_iiii(
	.param .u64 .ptr .align 1 _Z6conv2DPfS_S_iiii_param_0,
	.param .u64 .ptr .align 1 _Z6conv2DPfS_S_iiii_param_1,
	.param .u64 .ptr .align 1 _Z6conv2DPfS_S_iiii_param_2,
	.param .u32 _Z6conv2DPfS_S_iiii_param_3,
	.param .u32 _Z6conv2DPfS_S_iiii_param_4,
	.param .u32 _Z6conv2DPfS_S_iiii_param_5,
	.param .u32 _Z6conv2DPfS_S_iiii_param_6
)
{
	.reg .pred 	%p<95>;
	.reg .b32 	%r<71>;
	.reg .b32 	%f<99>;
	.reg .b64 	%rd<58>;

	ld.param.u64 	%rd8, [_Z6conv2DPfS_S_iiii_param_0];
	ld.param.u64 	%rd9, [_Z6conv2DPfS_S_iiii_param_1];
	ld.param.u64 	%rd7, [_Z6conv2DPfS_S_iiii_param_2];
	ld.param.u32 	%r24, [_Z6conv2DPfS_S_iiii_param_3];
	ld.param.u32 	%r25, [_Z6conv2DPfS_S_iiii_param_4];
	ld.param.u32 	%r26, [_Z6conv2DPfS_S_iiii_param_5];
	ld.param.u32 	%r27, [_Z6conv2DPfS_S_iiii_param_6];
	cvta.to.global.u64 	%rd1, %rd9;
	cvta.to.global.u64 	%rd2, %rd8;
	mov.u32 	%r28, %ctaid.y;
	mov.u32 	%r29, %ntid.y;
	mov.u32 	%r30, %tid.y;
	mad.lo.s32 	%r1, %r28, %r29, %r30;
	mov.u32 	%r31, %ctaid.x;
	mov.u32 	%r32, %ntid.x;
	mov.u32 	%r33, %tid.x;
	mad.lo.s32 	%r2, %r31, %r32, %r33;
	setp.ge.s32 	%p2, %r1, %r24;
	setp.ge.s32 	%p3, %r2, %r25;
	or.pred  	%p4, %p2, %p3;
	@%p4 bra 	$L__BB0_45;
	shr.u32 	%r34, %r27, 31;
	add.s32 	%r35, %r27, %r34;
	shr.s32 	%r36, %r35, 1;
	sub.s32 	%r3, %r2, %r36;
	mov.f32 	%f77, 0f00000000;
	min.s32 	%r37, %r26, %r27;
	setp.lt.s32 	%p5, %r37, 1;
	@%p5 bra 	$L__BB0_44;
	and.b32  	%r4, %r27, 7;
	and.b32  	%r5, %r27, 3;
	and.b32  	%r6, %r27, 2147483640;
	and.b32  	%r7, %r27, 1;
	shr.u32 	%r39, %r26, 31;
	add.s32 	%r40, %r26, %r39;
	shr.s32 	%r41, %r40, 1;
	sub.s32 	%r8, %r1, %r41;
	mov.f32 	%f77, 0f00000000;
	mov.b32 	%r66, 0;
	cvt.s64.s32 	%rd41, %r3;
$L__BB0_3:
	setp.lt.u32 	%p6, %r27, 8;
	add.s32 	%r43, %r8, %r66;
	setp.gt.s32 	%p7, %r43, -1;
	setp.lt.s32 	%p8, %r43, %r24;
	and.pred  	%p1, %p7, %p8;
	mul.lo.s32 	%r10, %r43, %r25;
	mul.lo.s32 	%r11, %r66, %r27;
	mov.b32 	%r69, 0;
	@%p6 bra 	$L__BB0_22;
	mov.b32 	%r67, 0;
	cvt.s64.s32 	%rd16, %r10;
	cvt.u64.u32 	%rd20, %r11;
$L__BB0_5:
	.pragma "nounroll";
	add.s32 	%r13, %r3, %r67;
	setp.gt.s32 	%p9, %r13, -1;
	setp.lt.s32 	%p10, %r13, %r25;
	and.pred  	%p11, %p9, %p10;
	and.pred  	%p13, %p1, %p11;
	not.pred 	%p14, %p13;
	@%p14 bra 	$L__BB0_7;
	add.s32 	%r45, %r13, %r10;
	mul.wide.s32 	%rd10, %r45, 4;
	add.s64 	%rd11, %rd2, %rd10;
	ld.global.f32 	%f43, [%rd11];
	add.s32 	%r46, %r67, %r11;
	mul.wide.u32 	%rd12, %r46, 4;
	add.s64 	%rd13, %rd1, %rd12;
	ld.global.f32 	%f44, [%rd13];
	fma.rn.f32 	%f77, %f43, %f44, %f77;
$L__BB0_7:
	add.s32 	%r47, %r13, 1;
	setp.gt.s32 	%p15, %r47, -1;
	setp.lt.s32 	%p16, %r47, %r25;
	and.pred  	%p17, %p15, %p16;
	and.pred  	%p18, %p1, %p17;
	cvt.s64.s32 	%rd14, %r67;
	add.s64 	%rd17, %rd41, %rd14;
	add.s64 	%rd18, %rd17, %rd16;
	shl.b64 	%rd19, %rd18, 2;
	add.s64 	%rd3, %rd2, %rd19;
	add.s64 	%rd21, %rd14, %rd20;
	shl.b64 	%rd22, %rd21, 2;
	add.s64 	%rd4, %rd1, %rd22;
	not.pred 	%p19, %p18;
	@%p19 bra 	$L__BB0_9;
	ld.global.f32 	%f45, [%rd3+4];
	ld.global.f32 	%f46, [%rd4+4];
	fma.rn.f32 	%f77, %f45, %f46, %f77;
$L__BB0_9:
	add.s32 	%r48, %r13, 2;
	setp.gt.s32 	%p20, %r48, -1;
	setp.lt.s32 	%p21, %r48, %r25;
	and.pred  	%p22, %p20, %p21;
	and.pred  	%p23, %p1, %p22;
	not.pred 	%p24, %p23;
	@%p24 bra 	$L__BB0_11;
	ld.global.f32 	%f47, [%rd3+8];
	ld.global.f32 	%f48, [%rd4+8];
	fma.rn.f32 	%f77, %f47, %f48, %f77;
$L__BB0_11:
	add.s32 	%r49, %r13, 3;
	setp.gt.s32 	%p25, %r49, -1;
	setp.lt.s32 	%p26, %r49, %r25;
	and.pred  	%p27, %p25, %p26;
	and.pred  	%p28, %p1, %p27;
	not.pred 	%p29, %p28;
	@%p29 bra 	$L__BB0_13;
	ld.global.f32 	%f49, [%rd3+12];
	ld.global.f32 	%f50, [%rd4+12];
	fma.rn.f32 	%f77, %f49, %f50, %f77;
$L__BB0_13:
	add.s32 	%r50, %r13, 4;
	setp.gt.s32 	%p30, %r50, -1;
	setp.lt.s32 	%p31, %r50, %r25;
	and.pred  	%p32, %p30, %p31;
	and.pred  	%p33, %p1, %p32;
	not.pred 	%p34, %p33;
	@%p34 bra 	$L__BB0_15;
	ld.global.f32 	%f51, [%rd3+16];
	ld.global.f32 	%f52, [%rd4+16];
	fma.rn.f32 	%f77, %f51, %f52, %f77;
$L__BB0_15:
	add.s32 	%r51, %r13, 5;
	setp.gt.s32 	%p35, %r51, -1;
	setp.lt.s32 	%p36, %r51, %r25;
	and.pred  	%p37, %p35, %p36;
	and.pred  	%p38, %p1, %p37;
	not.pred 	%p39, %p38;
	@%p39 bra 	$L__BB0_17;
	ld.global.f32 	%f53, [%rd3+20];
	ld.global.f32 	%f54, [%rd4+20];
	fma.rn.f32 	%f77, %f53, %f54, %f77;
$L__BB0_17:
	add.s32 	%r52, %r13, 6;
	setp.gt.s32 	%p40, %r52, -1;
	setp.lt.s32 	%p41, %r52, %r25;
	and.pred  	%p42, %p40, %p41;
	and.pred  	%p43, %p1, %p42;
	not.pred 	%p44, %p43;
	@%p44 bra 	$L__BB0_19;
	ld.global.f32 	%f55, [%rd3+24];
	ld.global.f32 	%f56, [%rd4+24];
	fma.rn.f32 	%f77, %f55, %f56, %f77;
$L__BB0_19:
	add.s32 	%r53, %r13, 7;
	setp.gt.s32 	%p45, %r53, -1;
	setp.lt.s32 	%p46, %r53, %r25;
	and.pred  	%p47, %p45, %p46;
	and.pred  	%p48, %p1, %p47;
	not.pred 	%p49, %p48;
	@%p49 bra 	$L__BB0_21;
	ld.global.f32 	%f57, [%rd3+28];
	ld.global.f32 	%f58, [%rd4+28];
	fma.rn.f32 	%f77, %f57, %f58, %f77;
$L__BB0_21:
	add.s32 	%r67, %r67, 8;
	setp.ne.s32 	%p50, %r67, %r6;
	mov.u32 	%r69, %r6;
	@%p50 bra 	$L__BB0_5;
$L__BB0_22:
	setp.eq.s32 	%p51, %r4, 0;
	@%p51 bra 	$L__BB0_43;
	add.s32 	%r54, %r4, -1;
	setp.lt.u32 	%p52, %r54, 3;
	@%p52 bra 	$L__BB0_33;
	add.s32 	%r16, %r3, %r69;
	setp.gt.s32 	%p53, %r16, -1;
	setp.lt.s32 	%p54, %r16, %r25;
	and.pred  	%p55, %p53, %p54;
	and.pred  	%p57, %p1, %p55;
	not.pred 	%p58, %p57;
	@%p58 bra 	$L__BB0_26;
	add.s32 	%r55, %r16, %r10;
	mul.wide.s32 	%rd23, %r55, 4;
	add.s64 	%rd24, %rd2, %rd23;
	ld.global.f32 	%f60, [%rd24];
	add.s32 	%r56, %r69, %r11;
	mul.wide.u32 	%rd25, %r56, 4;
	add.s64 	%rd26, %rd1, %rd25;
	ld.global.f32 	%f61, [%rd26];
	fma.rn.f32 	%f77, %f60, %f61, %f77;
$L__BB0_26:
	add.s32 	%r57, %r16, 1;
	setp.gt.s32 	%p59, %r57, -1;
	setp.lt.s32 	%p60, %r57, %r25;
	and.pred  	%p61, %p59, %p60;
	and.pred  	%p62, %p1, %p61;
	cvt.u64.u32 	%rd27, %r69;
	cvt.s64.s32 	%rd29, %r10;
	add.s64 	%rd30, %rd41, %rd27;
	add.s64 	%rd31, %rd30, %rd29;
	shl.b64 	%rd32, %rd31, 2;
	add.s64 	%rd5, %rd2, %rd32;
	cvt.u64.u32 	%rd33, %r11;
	add.s64 	%rd34, %rd27, %rd33;
	shl.b64 	%rd35, %rd34, 2;
	add.s64 	%rd6, %rd1, %rd35;
	not.pred 	%p63, %p62;
	@%p63 bra 	$L__BB0_28;
	ld.global.f32 	%f62, [%rd5+4];
	ld.global.f32 	%f63, [%rd6+4];
	fma.rn.f32 	%f77, %f62, %f63, %f77;
$L__BB0_28:
	add.s32 	%r58, %r16, 2;
	setp.gt.s32 	%p64, %r58, -1;
	setp.lt.s32 	%p65, %r58, %r25;
	and.pred  	%p66, %p64, %p65;
	and.pred  	%p67, %p1, %p66;
	not.pred 	%p68, %p67;
	@%p68 bra 	$L__BB0_30;
	ld.global.f32 	%f64, [%rd5+8];
	ld.global.f32 	%f65, [%rd6+8];
	fma.rn.f32 	%f77, %f64, %f65, %f77;
$L__BB0_30:
	add.s32 	%r59, %r16, 3;
	setp.gt.s32 	%p69, %r59, -1;
	setp.lt.s32 	%p70, %r59, %r25;
	and.pred  	%p71, %p69, %p70;
	and.pred  	%p72, %p1, %p71;
	not.pred 	%p73, %p72;
	@%p73 bra 	$L__BB0_32;
	ld.global.f32 	%f66, [%rd5+12];
	ld.global.f32 	%f67, [%rd6+12];
	fma.rn.f32 	%f77, %f66, %f67, %f77;
$L__BB0_32:
	add.s32 	%r69, %r69, 4;
$L__BB0_33:
	setp.eq.s32 	%p74, %r5, 0;
	@%p74 bra 	$L__BB0_43;
	setp.eq.s32 	%p75, %r5, 1;
	@%p75 bra 	$L__BB0_40;
	add.s32 	%r19, %r3, %r69;
	setp.gt.s32 	%p76, %r19, -1;
	setp.lt.s32 	%p77, %r19, %r25;
	and.pred  	%p78, %p76, %p77;
	and.pred  	%p80, %p1, %p78;
	not.pred 	%p81, %p80;
	@%p81 bra 	$L__BB0_37;
	add.s32 	%r60, %r19, %r10;
	mul.wide.s32 	%rd36, %r60, 4;
	add.s64 	%rd37, %rd2, %rd36;
	ld.global.f32 	%f69, [%rd37];
	add.s32 	%r61, %r69, %r11;
	mul.wide.u32 	%rd38, %r61, 4;
	add.s64 	%rd39, %rd1, %rd38;
	ld.global.f32 	%f70, [%rd39];
	fma.rn.f32 	%f77, %f69, %f70, %f77;
$L__BB0_37:
	add.s32 	%r62, %r19, 1;
	setp.gt.s32 	%p82, %r62, -1;
	setp.lt.s32 	%p83, %r62, %r25;
	and.pred  	%p84, %p82, %p83;
	and.pred  	%p85, %p1, %p84;
	not.pred 	%p86, %p85;
	@%p86 bra 	$L__BB0_39;
	cvt.s64.s32 	%rd40, %r10;
	cvt.s64.s32 	%rd42, %r69;
	add.s64 	%rd43, %rd41, %rd42;
	add.s64 	%rd44, %rd43, %rd40;
	shl.b64 	%rd45, %rd44, 2;
	add.s64 	%rd46, %rd2, %rd45;
	ld.global.f32 	%f71, [%rd46+4];
	cvt.u64.u32 	%rd47, %r11;
	add.s64 	%rd48, %rd42, %rd47;
	shl.b64 	%rd49, %rd48, 2;
	add.s64 	%rd50, %rd1, %rd49;
	ld.global.f32 	%f72, [%rd50+4];
	fma.rn.f32 	%f77, %f71, %f72, %f77;
$L__BB0_39:
	add.s32 	%r69, %r69, 2;
$L__BB0_40:
	setp.eq.s32 	%p87, %r7, 0;
	@%p87 bra 	$L__BB0_43;
	add.s32 	%r22, %r3, %r69;
	setp.gt.s32 	%p88, %r22, -1;
	setp.lt.s32 	%p89, %r22, %r25;
	and.pred  	%p90, %p88, %p89;
	and.pred  	%p92, %p1, %p90;
	not.pred 	%p93, %p92;
	@%p93 bra 	$L__BB0_43;
	add.s32 	%r63, %r22, %r10;
	mul.wide.s32 	%rd51, %r63, 4;
	add.s64 	%rd52, %rd2, %rd51;
	ld.global.f32 	%f73, [%rd52];
	add.s32 	%r64, %r69, %r11;
	mul.wide.u32 	%rd53, %r64, 4;
	add.s64 	%rd54, %rd1, %rd53;
	ld.global.f32 	%f74, [%rd54];
	fma.rn.f32 	%f77, %f73, %f74, %f77;
$L__BB0_43:
	add.s32 	%r66, %r66, 1;
	setp.ne.s32 	%p94, %r66, %r26;
	@%p94 bra 	$L__BB0_3;
$L__BB0_44:
	mad.lo.s32 	%r65, %r25, %r1, %r2;
	cvta.to.global.u64 	%rd55, %rd7;
	mul.wide.s32 	%rd56, %r65, 4;
	add.s64 	%rd57, %rd55, %rd56;
	st.global.f32 	[%rd57], %f77;
$L__BB0_45:
	ret;

}


// ===== COMPILED SASS (sm_100) =====

	.target	sm_100

	.elftype	@"ET_EXEC"


//--------------------- .note.nv.tkinfo           --------------------------
	.section	.note.nv.tkinfo,"",@"SHT_NOTE"
	.sectionflags	@"SHF_NOTE_NV_TKINFO"
	.tkinfo
        /*0018*/ 	.word	0x00000002
        /*0030*/ 	.string	""
        /*0030*/ 	.string	"ptxas"
        /*0030*/ 	.string	"Cuda compilation tools, release 13.0, V13.0.88"
        /*0030*/ 	.string	"Build cuda_13.0.r13.0/compiler.36424714_0"
        /*0030*/ 	.string	"-arch sm_100 -m 64 "



//--------------------- .note.nv.cuinfo           --------------------------
	.section	.note.nv.cuinfo,"",@"SHT_NOTE"
	.sectionflags	@"SHF_NOTE_NV_CUINFO"
        /*0018*/ 	.short	0x0002
        /*001a*/ 	.short	0x0064
        /*001c*/ 	.short	0x0082
	.zero		2


//--------------------- .nv.info                  --------------------------
	.section	.nv.info,"",@"SHT_CUDA_INFO"
	.align	4


	//----- nvinfo : EIATTR_REGCOUNT
	.align		4
        /*0000*/ 	.byte	0x04, 0x2f
        /*0002*/ 	.short	(.L_1 - .L_0)
	.align		4
.L_0:
        /*0004*/ 	.word	index@(_Z6conv2DPfS_S_iiii)
        /*0008*/ 	.word	0x0000001e


	//----- nvinfo : EIATTR_FRAME_SIZE
	.align		4
.L_1:
        /*000c*/ 	.byte	0x04, 0x11
        /*000e*/ 	.short	(.L_3 - .L_2)
	.align		4
.L_2:
        /*0010*/ 	.word	index@(_Z6conv2DPfS_S_iiii)
        /*0014*/ 	.word	0x00000000


	//----- nvinfo : EIATTR_MIN_STACK_SIZE
	.align		4
.L_3:
        /*0018*/ 	.byte	0x04, 0x12
        /*001a*/ 	.short	(.L_5 - .L_4)
	.align		4
.L_4:
        /*001c*/ 	.word	index@(_Z6conv2DPfS_S_iiii)
        /*0020*/ 	.word	0x00000000
.L_5:


//--------------------- .nv.compat                --------------------------
	.section	.nv.compat,"",@"SHT_CUDA_COMPAT_INFO"
	.align	4
        /*0000*/ 	.byte	0x02, 0x09, 0x00, 0x00, 0x02, 0x02, 0x01, 0x00, 0x02, 0x05, 0x05, 0x00, 0x03, 0x07, 0x01, 0x01
        /*0010*/ 	.byte	0x02, 0x03, 0x00, 0x00, 0x02, 0x06, 0x01, 0x00, 0x04, 0x0b, 0x08, 0x00, 0x09, 0x00, 0x00, 0x00
        /*0020*/ 	.byte	0x00, 0x00, 0x00, 0x00


//--------------------- .nv.info._Z6conv2DPfS_S_iiii --------------------------
	.section	.nv.info._Z6conv2DPfS_S_iiii,"",@"SHT_CUDA_INFO"
	.sectionflags	@""
	.align	4


	//----- nvinfo : EIATTR_CUDA_API_VERSION
	.align		4
        /*0000*/ 	.byte	0x04, 0x37
        /*0002*/ 	.short	(.L_7 - .L_6)
.L_6:
        /*0004*/ 	.word	0x00000082


	//----- nvinfo : EIATTR_KPARAM_INFO
	.align		4
.L_7:
        /*0008*/ 	.byte	0x04, 0x17
        /*000a*/ 	.short	(.L_9 - .L_8)
.L_8:
        /*000c*/ 	.word	0x00000000
        /*0010*/ 	.short	0x0006
        /*0012*/ 	.short	0x0024
        /*0014*/ 	.byte	0x00, 0xf0, 0x11, 0x00


	//----- nvinfo : EIATTR_KPARAM_INFO
	.align		4
.L_9:
        /*0018*/ 	.byte	0x04, 0x17
        /*001a*/ 	.short	(.L_11 - .L_10)
.L_10:
        /*001c*/ 	.word	0x00000000
        /*0020*/ 	.short	0x0005
        /*0022*/ 	.short	0x0020
        /*0024*/ 	.byte	0x00, 0xf0, 0x11, 0x00


	//----- nvinfo : EIATTR_KPARAM_INFO
	.align		4
.L_11:
        /*0028*/ 	.byte	0x04, 0x17
        /*002a*/ 	.short	(.L_13 - .L_12)
.L_12:
        /*002c*/ 	.word	0x00000000
        /*0030*/ 	.short	0x0004
        /*0032*/ 	.short	0x001c
        /*0034*/ 	.byte	0x00, 0xf0, 0x11, 0x00


	//----- nvinfo : EIATTR_KPARAM_INFO
	.align		4
.L_13:
        /*0038*/ 	.byte	0x04, 0x17
        /*003a*/ 	.short	(.L_15 - .L_14)
.L_14:
        /*003c*/ 	.word	0x00000000
        /*0040*/ 	.short	0x0003
        /*0042*/ 	.short	0x0018
        /*0044*/ 	.byte	0x00, 0xf0, 0x11, 0x00


	//----- nvinfo : EIATTR_KPARAM_INFO
	.align		4
.L_15:
        /*0048*/ 	.byte	0x04, 0x17
        /*004a*/ 	.short	(.L_17 - .L_16)
.L_16:
        /*004c*/ 	.word	0x00000000
        /*0050*/ 	.short	0x0002
        /*0052*/ 	.short	0x0010
        /*0054*/ 	.byte	0x00, 0xf5, 0x21, 0x00


	//----- nvinfo : EIATTR_KPARAM_INFO
	.align		4
.L_17:
        /*0058*/ 	.byte	0x04, 0x17
        /*005a*/ 	.short	(.L_19 - .L_18)
.L_18:
        /*005c*/ 	.word	0x00000000
        /*0060*/ 	.short	0x0001
        /*0062*/ 	.short	0x0008
        /*0064*/ 	.byte	0x00, 0xf5, 0x21, 0x00


	//----- nvinfo : EIATTR_KPARAM_INFO
	.align		4
.L_19:
        /*0068*/ 	.byte	0x04, 0x17
        /*006a*/ 	.short	(.L_21 - .L_20)
.L_20:
        /*006c*/ 	.word	0x00000000
        /*0070*/ 	.short	0x0000
        /*0072*/ 	.short	0x0000
        /*0074*/ 	.byte	0x00, 0xf5, 0x21, 0x00


	//----- nvinfo : EIATTR_SPARSE_MMA_MASK
	.align		4
.L_21:
        /*0078*/ 	.byte	0x03, 0x50
        /*007a*/ 	.short	0x0000


	//----- nvinfo : EIATTR_MAXREG_COUNT
	.align		4
        /*007c*/ 	.byte	0x03, 0x1b
        /*007e*/ 	.short	0x00ff


	//----- nvinfo : EIATTR_MERCURY_ISA_VERSION
	.align		4
        /*0080*/ 	.byte	0x03, 0x5f
        /*0082*/ 	.short	0x0101


	//----- nvinfo : EIATTR_VRC_CTA_INIT_COUNT
	.align		4
        /*0084*/ 	.byte	0x02, 0x4a
	.zero		1
	.zero		1


	//----- nvinfo : EIATTR_EXIT_INSTR_OFFSETS
	.align		4
        /*0088*/ 	.byte	0x04, 0x1c
        /*008a*/ 	.short	(.L_23 - .L_22)


	//   ....[0]....
.L_22:
        /*008c*/ 	.word	0x000000d0


	//   ....[1]....
        /*0090*/ 	.word	0x00000ee0


	//----- nvinfo : EIATTR_CRS_STACK_SIZE
	.align		4
.L_23:
        /*0094*/ 	.byte	0x04, 0x1e
        /*0096*/ 	.short	(.L_25 - .L_24)
.L_24:
        /*0098*/ 	.word	0x00000000


	//----- nvinfo : EIATTR_CBANK_PARAM_SIZE
	.align		4
.L_25:
        /*009c*/ 	.byte	0x03, 0x19
        /*009e*/ 	.short	0x0028


	//----- nvinfo : EIATTR_PARAM_CBANK
	.align		4
        /*00a0*/ 	.byte	0x04, 0x0a
        /*00a2*/ 	.short	(.L_27 - .L_26)
	.align		4
.L_26:
        /*00a4*/ 	.word	index@(.nv.constant0._Z6conv2DPfS_S_iiii)
        /*00a8*/ 	.short	0x0380
        /*00aa*/ 	.short	0x0028


	//----- nvinfo : EIATTR_SW_WAR
	.align		4
.L_27:
        /*00ac*/ 	.byte	0x04, 0x36
        /*00ae*/ 	.short	(.L_29 - .L_28)
.L_28:
        /*00b0*/ 	.word	0x00000008
.L_29:


//--------------------- .nv.callgraph             --------------------------
	.section	.nv.callgraph,"",@"SHT_CUDA_CALLGRAPH"
	.align	4
	.sectionentsize	8
	.align		4
        /*0000*/ 	.word	0x00000000
	.align		4
        /*0004*/ 	.word	0xffffffff
	.align		4
        /*0008*/ 	.word	0x00000000
	.align		4
        /*000c*/ 	.word	0xfffffffe
	.align		4
        /*0010*/ 	.word	0x00000000
	.align		4
        /*0014*/ 	.word	0xfffffffd
	.align		4
        /*0018*/ 	.word	0x00000000
	.align		4
        /*001c*/ 	.word	0xfffffffc


//--------------------- .text._Z6conv2DPfS_S_iiii --------------------------
	.section	.text._Z6conv2DPfS_S_iiii,"ax",@progbits
	.align	128
        .global         _Z6conv2DPfS_S_iiii
        .type           _Z6conv2DPfS_S_iiii,@function
        .size           _Z6conv2DPfS_S_iiii,(.L_x_9 - _Z6conv2DPfS_S_iiii)
        .other          _Z6conv2DPfS_S_iiii,@"STO_CUDA_ENTRY STV_DEFAULT"
_Z6conv2DPfS_S_iiii:
.text._Z6conv2DPfS_S_iiii:
[----:B------:R-:W-:Y:S01]  /*0000*/  LDC R1, c[0x0][0x37c] ;  /* 0x0000df00ff017b82 */ /* 0x000fe20000000800 */
[----:B------:R-:W0:Y:S07]  /*0010*/  S2R R5, SR_TID.X ;  /* 0x0000000000057919 */ /* 0x000e2e0000002100 */
[----:B------:R-:W1:Y:S01]  /*0020*/  LDC R3, c[0x0][0x364] ;  /* 0x0000d900ff037b82 */ /* 0x000e620000000800 */
[----:B------:R-:W2:Y:S01]  /*0030*/  LDCU.64 UR6, c[0x0][0x398] ;  /* 0x00007300ff0677ac */ /* 0x000ea20008000a00 */
[----:B------:R-:W1:Y:S06]  /*0040*/  S2R R0, SR_TID.Y ;  /* 0x0000000000007919 */ /* 0x000e6c0000002200 */
[----:B------:R-:W0:Y:S08]  /*0050*/  S2UR UR5, SR_CTAID.X ;  /* 0x00000000000579c3 */ /* 0x000e300000002500 */
[----:B------:R-:W0:Y:S01]  /*0060*/  LDC R2, c[0x0][0x360] ;  /* 0x0000d800ff027b82 */ /* 0x000e220000000800 */
[----:B--2---:R-:W-:-:S07]  /*0070*/  UMOV UR13, UR7 ;  /* 0x00000007000d7c82 */ /* 0x004fce0008000000 */
[----:B------:R-:W1:Y:S01]  /*0080*/  S2UR UR4, SR_CTAID.Y ;  /* 0x00000000000479c3 */ /* 0x000e620000002600 */
[----:B0-----:R-:W-:-:S05]  /*0090*/  IMAD R2, R2, UR5, R5 ;  /* 0x0000000502027c24 */ /* 0x001fca000f8e0205 */
[----:B------:R-:W-:Y:S01]  /*00a0*/  ISETP.GE.AND P0, PT, R2, UR13, PT ;  /* 0x0000000d02007c0c */ /* 0x000fe2000bf06270 */
[----:B-1----:R-:W-:-:S05]  /*00b0*/  IMAD R3, R3, UR4, R0 ;  /* 0x0000000403037c24 */ /* 0x002fca000f8e0200 */
[----:B------:R-:W-:-:S13]  /*00c0*/  ISETP.GE.OR P0, PT, R3, UR6, P0 ;  /* 0x0000000603007c0c */ /* 0x000fda0008706670 */
[----:B------:R-:W-:Y:S05]  /*00d0*/  @P0 EXIT ;  /* 0x000000000000094d */ /* 0x000fea0003800000 */
[----:B------:R-:W0:Y:S01]  /*00e0*/  LDCU.64 UR6, c[0x0][0x3a0] ;  /* 0x00007400ff0677ac */ /* 0x000e220008000a00 */
[----:B------:R-:W-:Y:S01]  /*00f0*/  IMAD.MOV.U32 R0, RZ, RZ, RZ ;  /* 0x000000ffff007224 */ /* 0x000fe200078e00ff */
[----:B------:R-:W1:Y:S01]  /*0100*/  LDCU.64 UR10, c[0x0][0x358] ;  /* 0x00006b00ff0a77ac */ /* 0x000e620008000a00 */
[----:B0-----:R-:W-:-:S04]  /*0110*/  UISETP.LT.AND UP0, UPT, UR7, UR6, UPT ;  /* 0x000000060700728c */ /* 0x001fc8000bf01270 */
[----:B------:R-:W-:-:S04]  /*0120*/  USEL UR4, UR7, UR6, UP0 ;  /* 0x0000000607047287 */ /* 0x000fc80008000000 */
[----:B------:R-:W-:-:S09]  /*0130*/  UISETP.GE.AND UP0, UPT, UR4, 0x1, UPT ;  /* 0x000000010400788c */ /* 0x000fd2000bf06270 */
[----:B-1----:R-:W-:Y:S05]  /*0140*/  BRA.U !UP0, `(.L_x_0) ;  /* 0x0000000d08547547 */ /* 0x002fea000b800000 */
[----:B------:R-:W-:Y:S01]  /*0150*/  ULEA.HI UR4, UR7, UR7, URZ, 0x1 ;  /* 0x0000000707047291 */ /* 0x000fe2000f8f08ff */
[----:B------:R-:W-:Y:S01]  /*0160*/  IMAD.MOV.U32 R0, RZ, RZ, RZ ;  /* 0x000000ffff007224 */ /* 0x000fe200078e00ff */
[----:B------:R-:W-:Y:S02]  /*0170*/  ULEA.HI UR5, UR6, UR6, URZ, 0x1 ;  /* 0x0000000606057291 */ /* 0x000fe4000f8f08ff */
[----:B------:R-:W-:Y:S02]  /*0180*/  USHF.R.S32.HI UR4, URZ, 0x1, UR4 ;  /* 0x00000001ff047899 */ /* 0x000fe40008011404 */
[----:B------:R-:W-:Y:S02]  /*0190*/  USHF.R.S32.HI UR6, URZ, 0x1, UR5 ;  /* 0x00000001ff067899 */ /* 0x000fe40008011405 */
[----:B------:R-:W-:Y:S02]  /*01a0*/  ULOP3.LUT UR8, UR7, 0x7, URZ, 0xc0, !UPT ;  /* 0x0000000707087892 */ /* 0x000fe4000f8ec0ff */
[----:B------:R-:W-:Y:S01]  /*01b0*/  VIADD R4, R2, -UR4 ;  /* 0x8000000402047c36 */ /* 0x000fe20008000000 */
[----:B------:R-:W-:Y:S01]  /*01c0*/  ULOP3.LUT UR9, UR7, 0x3, URZ, 0xc0, !UPT ;  /* 0x0000000307097892 */ /* 0x000fe2000f8ec0ff */
[----:B------:R-:W-:Y:S01]  /*01d0*/  VIADD R6, R3, -UR6 ;  /* 0x8000000603067c36 */ /* 0x000fe20008000000 */
[----:B------:R-:W-:-:S02]  /*01e0*/  ULOP3.LUT UR5, UR7, 0x7ffffff8, URZ, 0xc0, !UPT ;  /* 0x7ffffff807057892 */ /* 0x000fc4000f8ec0ff */
[----:B------:R-:W-:Y:S01]  /*01f0*/  SHF.R.S32.HI R5, RZ, 0x1f, R4 ;  /* 0x0000001fff057819 */ /* 0x000fe20000011404 */
[----:B------:R-:W-:-:S09]  /*0200*/  UMOV UR4, URZ ;  /* 0x000000ff00047c82 */ /* 0x000fd20008000000 */
.L_x_7:
[----:B------:R-:W0:Y:S01]  /*0210*/  LDCU.64 UR14, c[0x0][0x3a0] ;  /* 0x00007400ff0e77ac */ /* 0x000e220008000a00 */
[----:B------:R-:W-:Y:S02]  /*0220*/  VIADD R7, R6, UR4 ;  /* 0x0000000406077c36 */ /* 0x000fe40008000000 */
[----:B------:R-:W-:Y:S01]  /*0230*/  IMAD.MOV.U32 R17, RZ, RZ, RZ ;  /* 0x000000ffff117224 */ /* 0x000fe200078e00ff */
[----:B------:R-:W1:Y:S01]  /*0240*/  LDCU.64 UR12, c[0x0][0x398] ;  /* 0x00007300ff0c77ac */ /* 0x000e620008000a00 */
[----:B0-----:R-:W-:Y:S02]  /*0250*/  UISETP.GE.U32.AND UP1, UPT, UR15, 0x8, UPT ;  /* 0x000000080f00788c */ /* 0x001fe4000bf26070 */
[----:B------:R-:W-:Y:S01]  /*0260*/  UIMAD UR7, UR4, UR15, URZ ;  /* 0x0000000f040772a4 */ /* 0x000fe2000f8e02ff */
[----:B-1----:R-:W-:Y:S01]  /*0270*/  ISETP.GE.AND P0, PT, R7, UR12, PT ;  /* 0x0000000c07007c0c */ /* 0x002fe2000bf06270 */
[----:B------:R-:W-:-:S03]  /*0280*/  UIADD3 UR4, UPT, UPT, UR4, 0x1, URZ ;  /* 0x0000000104047890 */ /* 0x000fc6000fffe0ff */
[C---:B------:R-:W-:Y:S01]  /*0290*/  ISETP.GT.AND P0, PT, R7.reuse, -0x1, !P0 ;  /* 0xffffffff0700780c */ /* 0x040fe20004704270 */
[----:B------:R-:W-:Y:S01]  /*02a0*/  IMAD R7, R7, UR13, RZ ;  /* 0x0000000d07077c24 */ /* 0x000fe2000f8e02ff */
[----:B------:R-:W-:Y:S01]  /*02b0*/  UISETP.NE.AND UP0, UPT, UR4, UR14, UPT ;  /* 0x0000000e0400728c */ /* 0x000fe2000bf05270 */
[----:B------:R-:W-:Y:S10]  /*02c0*/  BRA.U !UP1, `(.L_x_1) ;  /* 0x0000000509447547 */ /* 0x000ff4000b800000 */
[----:B------:R-:W0:Y:S01]  /*02d0*/  LDC.64 R10, c[0x0][0x380] ;  /* 0x0000e000ff0a7b82 */ /* 0x000e220000000a00 */
[----:B------:R-:W-:Y:S01]  /*02e0*/  SHF.R.S32.HI R18, RZ, 0x1f, R7 ;  /* 0x0000001fff127819 */ /* 0x000fe20000011407 */
[----:B------:R-:W-:Y:S01]  /*02f0*/  IMAD.MOV.U32 R19, RZ, RZ, RZ ;  /* 0x000000ffff137224 */ /* 0x000fe200078e00ff */
[----:B------:R-:W1:Y:S05]  /*0300*/  LDCU UR6, c[0x0][0x39c] ;  /* 0x00007380ff0677ac */ /* 0x000e6a0008000800 */
[----:B------:R-:W2:Y:S02]  /*0310*/  LDC.64 R8, c[0x0][0x388] ;  /* 0x0000e200ff087b82 */ /* 0x000ea40000000a00 */
.L_x_2:
[----:B------:R-:W-:Y:S01]  /*0320*/  IMAD.IADD R20, R4, 0x1, R19 ;  /* 0x0000000104147824 */ /* 0x000fe200078e0213 */
[----:B-1----:R-:W-:Y:S01]  /*0330*/  UMOV UR13, UR6 ;  /* 0x00000006000d7c82 */ /* 0x002fe20008000000 */
[----:B------:R-:W1:Y:S02]  /*0340*/  LDC.64 R12, c[0x0][0x380] ;  /* 0x0000e000ff0c7b82 */ /* 0x000e640000000a00 */
[C---:B------:R-:W-:Y:S01]  /*0350*/  VIADD R23, R20.reuse, 0x1 ;  /* 0x0000000114177836 */ /* 0x040fe20000000000 */
[----:B------:R-:W-:-:S04]  /*0360*/  ISETP.GE.AND P2, PT, R20, UR13, PT ;  /* 0x0000000d14007c0c */ /* 0x000fc8000bf46270 */
[----:B------:R-:W-:Y:S01]  /*0370*/  ISETP.GT.AND P2, PT, R20, -0x1, !P2 ;  /* 0xffffffff1400780c */ /* 0x000fe20005744270 */
[----:B------:R-:W3:Y:S03]  /*0380*/  LDC.64 R14, c[0x0][0x388] ;  /* 0x0000e200ff0e7b82 */ /* 0x000ee60000000a00 */
[----:B------:R-:W-:Y:S02]  /*0390*/  PLOP3.LUT P2, PT, P0, P2, PT, 0x80, 0x8 ;  /* 0x000000000008781c */ /* 0x000fe40000745070 */
[----:B------:R-:W-:-:S11]  /*03a0*/  ISETP.GE.AND P6, PT, R23, UR13, PT ;  /* 0x0000000d17007c0c */ /* 0x000fd6000bfc6270 */
[----:B------:R-:W-:Y:S02]  /*03b0*/  @P2 IMAD.IADD R17, R7, 0x1, R20 ;  /* 0x0000000107112824 */ /* 0x000fe400078e0214 */
[----:B------:R-:W-:Y:S02]  /*03c0*/  @P2 VIADD R21, R19, UR7 ;  /* 0x0000000713152c36 */ /* 0x000fe40008000000 */
[----:B-1----:R-:W-:-:S04]  /*03d0*/  @P2 IMAD.WIDE R12, R17, 0x4, R12 ;  /* 0x00000004110c2825 */ /* 0x002fc800078e020c */
[----:B---3--:R-:W-:Y:S02]  /*03e0*/  @P2 IMAD.WIDE.U32 R16, R21, 0x4, R14 ;  /* 0x0000000415102825 */ /* 0x008fe400078e000e */
[----:B------:R2:W3:Y:S01]  /*03f0*/  @P2 LDG.E R21, desc[UR10][R12.64] ;  /* 0x0000000a0c152981 */ /* 0x0004e2000c1e1900 */
[----:B------:R-:W-:Y:S02]  /*0400*/  ISETP.GT.AND P6, PT, R23, -0x1, !P6 ;  /* 0xffffffff1700780c */ /* 0x000fe400077c4270 */
[--C-:B------:R-:W-:Y:S01]  /*0410*/  SHF.R.S32.HI R14, RZ, 0x1f, R19.reuse ;  /* 0x0000001fff0e7819 */ /* 0x100fe20000011413 */
[----:B------:R-:W3:Y:S01]  /*0420*/  @P2 LDG.E R22, desc[UR10][R16.64] ;  /* 0x0000000a10162981 */ /* 0x000ee2000c1e1900 */
[----:B------:R-:W-:Y:S01]  /*0430*/  IADD3 R24, P4, PT, R19, UR7, RZ ;  /* 0x0000000713187c10 */ /* 0x000fe2000ff9e0ff */
[----:B------:R-:W-:Y:S01]  /*0440*/  VIADD R23, R20, 0x2 ;  /* 0x0000000214177836 */ /* 0x000fe20000000000 */
[----:B------:R-:W-:Y:S02]  /*0450*/  IADD3 R15, P1, P3, R7, R4, R19 ;  /* 0x00000004070f7210 */ /* 0x000fe40007b3e013 */
[----:B------:R-:W-:Y:S01]  /*0460*/  PLOP3.LUT P6, PT, P0, P6, PT, 0x80, 0x8 ;  /* 0x000000000008781c */ /* 0x000fe200007cd070 */
[--C-:B------:R-:W-:Y:S01]  /*0470*/  IMAD.X R25, RZ, RZ, R14.reuse, P4 ;  /* 0x000000ffff197224 */ /* 0x100fe200020e060e */
[----:B------:R-:W-:-:S02]  /*0480*/  IADD3.X R26, PT, PT, R18, R5, R14, P1, P3 ;  /* 0x00000005121a7210 */ /* 0x000fc40000fe640e */
[----:B0-----:R-:W-:Y:S02]  /*0490*/  LEA R14, P3, R15, R10, 0x2 ;  /* 0x0000000a0f0e7211 */ /* 0x001fe400078610ff */
[C---:B--2---:R-:W-:Y:S02]  /*04a0*/  LEA R12, P4, R24.reuse, R8, 0x2 ;  /* 0x00000008180c7211 */ /* 0x044fe400078810ff */
[----:B------:R-:W-:Y:S02]  /*04b0*/  ISETP.GE.AND P1, PT, R23, UR13, PT ;  /* 0x0000000d17007c0c */ /* 0x000fe4000bf26270 */
[----:B------:R-:W-:Y:S02]  /*04c0*/  LEA.HI.X R15, R15, R11, R26, 0x2, P3 ;  /* 0x0000000b0f0f7211 */ /* 0x000fe400018f141a */
[----:B------:R-:W-:Y:S02]  /*04d0*/  LEA.HI.X R13, R24, R9, R25, 0x2, P4 ;  /* 0x00000009180d7211 */ /* 0x000fe400020f1419 */
[----:B------:R-:W-:-:S02]  /*04e0*/  ISETP.GT.AND P1, PT, R23, -0x1, !P1 ;  /* 0xffffffff1700780c */ /* 0x000fc40004f24270 */
[----:B------:R-:W2:Y:S02]  /*04f0*/  @P6 LDG.E R23, desc[UR10][R14.64+0x4] ;  /* 0x0000040a0e176981 */ /* 0x000ea4000c1e1900 */
[----:B------:R-:W-:Y:S02]  /*0500*/  PLOP3.LUT P1, PT, P0, P1, PT, 0x80, 0x8 ;  /* 0x000000000008781c */ /* 0x000fe40000723070 */
[----:B------:R-:W2:Y:S11]  /*0510*/  @P6 LDG.E R24, desc[UR10][R12.64+0x4] ;  /* 0x0000040a0c186981 */ /* 0x000eb6000c1e1900 */
[----:B------:R-:W4:Y:S04]  /*0520*/  @P1 LDG.E R17, desc[UR10][R14.64+0x8] ;  /* 0x0000080a0e111981 */ /* 0x000f28000c1e1900 */
[----:B------:R-:W4:Y:S01]  /*0530*/  @P1 LDG.E R16, desc[UR10][R12.64+0x8] ;  /* 0x0000080a0c101981 */ /* 0x000f22000c1e1900 */
[----:B------:R-:W-:-:S02]  /*0540*/  VIADD R25, R20, 0x3 ;  /* 0x0000000314197836 */ /* 0x000fc40000000000 */
[----:B---3--:R-:W-:Y:S01]  /*0550*/  @P2 FFMA R0, R21, R22, R0 ;  /* 0x0000001615002223 */ /* 0x008fe20000000000 */
[C---:B------:R-:W-:Y:S02]  /*0560*/  VIADD R21, R20.reuse, 0x4 ;  /* 0x0000000414157836 */ /* 0x040fe40000000000 */
[----:B------:R-:W-:Y:S01]  /*0570*/  ISETP.GE.AND P2, PT, R25, UR13, PT ;  /* 0x0000000d19007c0c */ /* 0x000fe2000bf46270 */
[C---:B------:R-:W-:Y:S02]  /*0580*/  VIADD R22, R20.reuse, 0x5 ;  /* 0x0000000514167836 */ /* 0x040fe40000000000 */
[----:B------:R-:W-:Y:S02]  /*0590*/  ISETP.GE.AND P4, PT, R21, UR13, PT ;  /* 0x0000000d15007c0c */ /* 0x000fe4000bf86270 */
[----:B------:R-:W-:Y:S02]  /*05a0*/  ISETP.GT.AND P2, PT, R25, -0x1, !P2 ;  /* 0xffffffff1900780c */ /* 0x000fe40005744270 */
[----:B------:R-:W-:Y:S01]  /*05b0*/  ISETP.GT.AND P4, PT, R21, -0x1, !P4 ;  /* 0xffffffff1500780c */ /* 0x000fe20006784270 */
[----:B------:R-:W-:Y:S01]  /*05c0*/  VIADD R21, R20, 0x6 ;  /* 0x0000000614157836 */ /* 0x000fe20000000000 */
[----:B------:R-:W-:-:S02]  /*05d0*/  ISETP.GE.AND P3, PT, R22, UR13, PT ;  /* 0x0000000d16007c0c */ /* 0x000fc4000bf66270 */
[----:B------:R-:W-:Y:S01]  /*05e0*/  PLOP3.LUT P2, PT, P0, P2, PT, 0x80, 0x8 ;  /* 0x000000000008781c */ /* 0x000fe20000745070 */
[----:B------:R-:W-:Y:S01]  /*05f0*/  VIADD R20, R20, 0x7 ;  /* 0x0000000714147836 */ /* 0x000fe20000000000 */
[C---:B------:R-:W-:Y:S02]  /*0600*/  ISETP.GE.AND P5, PT, R21.reuse, UR13, PT ;  /* 0x0000000d15007c0c */ /* 0x040fe4000bfa6270 */
[----:B------:R-:W-:Y:S02]  /*0610*/  ISETP.GT.AND P3, PT, R22, -0x1, !P3 ;  /* 0xffffffff1600780c */ /* 0x000fe40005f64270 */
[----:B------:R-:W-:Y:S02]  /*0620*/  PLOP3.LUT P4, PT, P0, P4, PT, 0x80, 0x8 ;  /* 0x000000000008781c */ /* 0x000fe40000789070 */
[----:B------:R-:W-:Y:S02]  /*0630*/  ISETP.GT.AND P5, PT, R21, -0x1, !P5 ;  /* 0xffffffff1500780c */ /* 0x000fe40006fa4270 */
[----:B------:R-:W-:Y:S01]  /*0640*/  PLOP3.LUT P3, PT, P0, P3, PT, 0x80, 0x8 ;  /* 0x000000000008781c */ /* 0x000fe20000767070 */
[----:B--2---:R-:W-:Y:S01]  /*0650*/  @P6 FFMA R0, R23, R24, R0 ;  /* 0x0000001817006223 */ /* 0x004fe20000000000 */
[----:B------:R-:W-:Y:S01]  /*0660*/  ISETP.GE.AND P6, PT, R20, UR13, PT ;  /* 0x0000000d14007c0c */ /* 0x000fe2000bfc6270 */
[----:B------:R-:W2:Y:S01]  /*0670*/  @P2 LDG.E R21, desc[UR10][R14.64+0xc] ;  /* 0x00000c0a0e152981 */ /* 0x000ea2000c1e1900 */
[----:B------:R-:W-:-:S02]  /*0680*/  PLOP3.LUT P5, PT, P0, P5, PT, 0x80, 0x8 ;  /* 0x000000000008781c */ /* 0x000fc400007ab070 */
[----:B------:R-:W-:Y:S02]  /*0690*/  ISETP.GT.AND P6, PT, R20, -0x1, !P6 ;  /* 0xffffffff1400780c */ /* 0x000fe400077c4270 */
[----:B------:R-:W2:Y:S02]  /*06a0*/  @P2 LDG.E R20, desc[UR10][R12.64+0xc] ;  /* 0x00000c0a0c142981 */ /* 0x000ea4000c1e1900 */
[----:B------:R-:W-:Y:S02]  /*06b0*/  PLOP3.LUT P6, PT, P0, P6, PT, 0x80, 0x8 ;  /* 0x000000000008781c */ /* 0x000fe400007cd070 */
[----:B------:R-:W3:Y:S04]  /*06c0*/  @P4 LDG.E R23, desc[UR10][R14.64+0x10] ;  /* 0x0000100a0e174981 */ /* 0x000ee8000c1e1900 */
[----:B------:R-:W3:Y:S01]  /*06d0*/  @P4 LDG.E R22, desc[UR10][R12.64+0x10] ;  /* 0x0000100a0c164981 */ /* 0x000ee2000c1e1900 */
[----:B----4-:R-:W-:-:S03]  /*06e0*/  @P1 FFMA R0, R17, R16, R0 ;  /* 0x0000001011001223 */ /* 0x010fc60000000000 */
[----:B------:R-:W4:Y:S04]  /*06f0*/  @P3 LDG.E R17, desc[UR10][R14.64+0x14] ;  /* 0x0000140a0e113981 */ /* 0x000f28000c1e1900 */
[----:B------:R-:W4:Y:S04]  /*0700*/  @P3 LDG.E R16, desc[UR10][R12.64+0x14] ;  /* 0x0000140a0c103981 */ /* 0x000f28000c1e1900 */
[----:B------:R-:W5:Y:S04]  /*0710*/  @P5 LDG.E R25, desc[UR10][R14.64+0x18] ;  /* 0x0000180a0e195981 */ /* 0x000f68000c1e1900 */
[----:B------:R-:W5:Y:S04]  /*0720*/  @P5 LDG.E R24, desc[UR10][R12.64+0x18] ;  /* 0x0000180a0c185981 */ /* 0x000f68000c1e1900 */
[----:B------:R-:W5:Y:S04]  /*0730*/  @P6 LDG.E R27, desc[UR10][R14.64+0x1c] ;  /* 0x00001c0a0e1b6981 */ /* 0x000f68000c1e1900 */
[----:B------:R-:W5:Y:S01]  /*0740*/  @P6 LDG.E R26, desc[UR10][R12.64+0x1c] ;  /* 0x00001c0a0c1a6981 */ /* 0x000f62000c1e1900 */
[----:B------:R-:W-:-:S05]  /*0750*/  VIADD R19, R19, 0x8 ;  /* 0x0000000813137836 */ /* 0x000fca0000000000 */
[----:B------:R-:W-:Y:S01]  /*0760*/  ISETP.NE.AND P1, PT, R19, UR5, PT ;  /* 0x0000000513007c0c */ /* 0x000fe2000bf25270 */
[----:B--2---:R-:W-:-:S04]  /*0770*/  @P2 FFMA R0, R21, R20, R0 ;  /* 0x0000001415002223 */ /* 0x004fc80000000000 */
[----:B---3--:R-:W-:-:S04]  /*0780*/  @P4 FFMA R0, R23, R22, R0 ;  /* 0x0000001617004223 */ /* 0x008fc80000000000 */
[----:B----4-:R-:W-:-:S04]  /*0790*/  @P3 FFMA R0, R17, R16, R0 ;  /* 0x0000001011003223 */ /* 0x010fc80000000000 */
[----:B-----5:R-:W-:-:S04]  /*07a0*/  @P5 FFMA R0, R25, R24, R0 ;  /* 0x0000001819005223 */ /* 0x020fc80000000000 */
[----:B------:R-:W-:Y:S01]  /*07b0*/  @P6 FFMA R0, R27, R26, R0 ;  /* 0x0000001a1b006223 */ /* 0x000fe20000000000 */
[----:B------:R-:W-:Y:S06]  /*07c0*/  @P1 BRA `(.L_x_2) ;  /* 0xfffffff800d41947 */ /* 0x000fec000383ffff */
[----:B------:R-:W-:-:S07]  /*07d0*/  IMAD.U32 R17, RZ, RZ, UR5 ;  /* 0x00000005ff117e24 */ /* 0x000fce000f8e00ff */
.L_x_1:
[----:B------:R-:W-:-:S09]  /*07e0*/  UISETP.NE.AND UP1, UPT, UR8, URZ, UPT ;  /* 0x000000ff0800728c */ /* 0x000fd2000bf25270 */
[----:B------:R-:W-:Y:S05]  /*07f0*/  BRA.U !UP1, `(.L_x_3) ;  /* 0x0000000509a47547 */ /* 0x000fea000b800000 */
[----:B------:R-:W-:Y:S02]  /*0800*/  UIADD3 UR6, UPT, UPT, UR8, -0x1, URZ ;  /* 0xffffffff08067890 */ /* 0x000fe4000fffe0ff */
[----:B------:R-:W-:Y:S02]  /*0810*/  UISETP.NE.AND UP2, UPT, UR9, URZ, UPT ;  /* 0x000000ff0900728c */ /* 0x000fe4000bf45270 */
[----:B------:R-:W-:-:S09]  /*0820*/  UISETP.GE.U32.AND UP1, UPT, UR6, 0x3, UPT ;  /* 0x000000030600788c */ /* 0x000fd2000bf26070 */
[----:B------:R-:W-:Y:S05]  /*0830*/  BRA.U !UP1, `(.L_x_4) ;  /* 0x0000000109b87547 */ /* 0x000fea000b800000 */
[----:B------:R-:W-:Y:S01]  /*0840*/  IMAD.IADD R16, R4, 0x1, R17 ;  /* 0x0000000104107824 */ /* 0x000fe200078e0211 */
[----:B------:R-:W0:Y:S01]  /*0850*/  LDC.64 R10, c[0x0][0x380] ;  /* 0x0000e000ff0a7b82 */ /* 0x000e220000000a00 */
[----:B------:R-:W-:Y:S02]  /*0860*/  SHF.R.S32.HI R20, RZ, 0x1f, R7 ;  /* 0x0000001fff147819 */ /* 0x000fe40000011407 */
[C---:B------:R-:W-:Y:S01]  /*0870*/  VIADD R18, R16.reuse, 0x1 ;  /* 0x0000000110127836 */ /* 0x040fe20000000000 */
[C---:B------:R-:W-:Y:S01]  /*0880*/  ISETP.GE.AND P1, PT, R16.reuse, UR13, PT ;  /* 0x0000000d10007c0c */ /* 0x040fe2000bf26270 */
[C---:B------:R-:W-:Y:S02]  /*0890*/  VIADD R21, R16.reuse, 0x2 ;  /* 0x0000000210157836 */ /* 0x040fe40000000000 */
[C---:B------:R-:W-:Y:S01]  /*08a0*/  VIADD R22, R16.reuse, 0x3 ;  /* 0x0000000310167836 */ /* 0x040fe20000000000 */
[----:B------:R-:W1:Y:S01]  /*08b0*/  LDC.64 R8, c[0x0][0x380] ;  /* 0x0000e000ff087b82 */ /* 0x000e620000000a00 */
[----:B------:R-:W-:-:S02]  /*08c0*/  ISETP.GT.AND P1, PT, R16, -0x1, !P1 ;  /* 0xffffffff1000780c */ /* 0x000fc40004f24270 */
[C---:B------:R-:W-:Y:S02]  /*08d0*/  ISETP.GE.AND P4, PT, R18.reuse, UR13, PT ;  /* 0x0000000d12007c0c */ /* 0x040fe4000bf86270 */
[----:B------:R-:W-:Y:S02]  /*08e0*/  PLOP3.LUT P1, PT, P0, P1, PT, 0x80, 0x8 ;  /* 0x000000000008781c */ /* 0x000fe40000723070 */
[----:B------:R-:W-:Y:S01]  /*08f0*/  ISETP.GT.AND P4, PT, R18, -0x1, !P4 ;  /* 0xffffffff1200780c */ /* 0x000fe20006784270 */
[----:B------:R-:W2:Y:S01]  /*0900*/  LDC.64 R14, c[0x0][0x388] ;  /* 0x0000e200ff0e7b82 */ /* 0x000ea20000000a00 */
[----:B------:R-:W-:Y:S02]  /*0910*/  IADD3 R18, P5, P6, R7, R4, R17 ;  /* 0x0000000407127210 */ /* 0x000fe40007ebe011 */
[----:B------:R-:W-:Y:S02]  /*0920*/  ISETP.GE.AND P2, PT, R21, UR13, PT ;  /* 0x0000000d15007c0c */ /* 0x000fe4000bf46270 */
[----:B------:R-:W-:-:S02]  /*0930*/  IADD3.X R20, PT, PT, R20, R5, RZ, P5, P6 ;  /* 0x0000000514147210 */ /* 0x000fc40002fec4ff */
[C---:B------:R-:W-:Y:S01]  /*0940*/  ISETP.GE.AND P3, PT, R22.reuse, UR13, PT ;  /* 0x0000000d16007c0c */ /* 0x040fe2000bf66270 */
[----:B------:R-:W3:Y:S01]  /*0950*/  LDC.64 R12, c[0x0][0x388] ;  /* 0x0000e200ff0c7b82 */ /* 0x000ee20000000a00 */
[----:B------:R-:W-:Y:S01]  /*0960*/  ISETP.GT.AND P2, PT, R21, -0x1, !P2 ;  /* 0xffffffff1500780c */ /* 0x000fe20005744270 */
[----:B------:R-:W-:Y:S01]  /*0970*/  @P1 IMAD.IADD R19, R7, 0x1, R16 ;  /* 0x0000000107131824 */ /* 0x000fe200078e0210 */
[----:B------:R-:W-:Y:S02]  /*0980*/  IADD3 R16, P5, PT, R17, UR7, RZ ;  /* 0x0000000711107c10 */ /* 0x000fe4000ffbe0ff */
[----:B------:R-:W-:Y:S01]  /*0990*/  PLOP3.LUT P4, PT, P0, P4, PT, 0x80, 0x8 ;  /* 0x000000000008781c */ /* 0x000fe20000789070 */
[----:B0-----:R-:W-:Y:S01]  /*09a0*/  @P1 IMAD.WIDE R10, R19, 0x4, R10 ;  /* 0x00000004130a1825 */ /* 0x001fe200078e020a */
[----:B------:R-:W-:Y:S02]  /*09b0*/  ISETP.GT.AND P3, PT, R22, -0x1, !P3 ;  /* 0xffffffff1600780c */ /* 0x000fe40005f64270 */
[C---:B-1----:R-:W-:Y:S01]  /*09c0*/  LEA R8, P6, R18.reuse, R8, 0x2 ;  /* 0x0000000812087211 */ /* 0x042fe200078c10ff */
[----:B------:R-:W-:Y:S01]  /*09d0*/  @P1 VIADD R19, R17, UR7 ;  /* 0x0000000711131c36 */ /* 0x000fe20008000000 */
[----:B------:R-:W-:Y:S01]  /*09e0*/  PLOP3.LUT P2, PT, P0, P2, PT, 0x80, 0x8 ;  /* 0x000000000008781c */ /* 0x000fe20000745070 */
[----:B------:R-:W4:Y:S01]  /*09f0*/  @P1 LDG.E R11, desc[UR10][R10.64] ;  /* 0x0000000a0a0b1981 */ /* 0x000f22000c1e1900 */
[----:B------:R-:W-:Y:S01]  /*0a00*/  LEA.HI.X R9, R18, R9, R20, 0x2, P6 ;  /* 0x0000000912097211 */ /* 0x000fe200030f1414 */
[----:B------:R-:W-:Y:S01]  /*0a10*/  IMAD.X R18, RZ, RZ, RZ, P5 ;  /* 0x000000ffff127224 */ /* 0x000fe200028e06ff */
[----:B------:R-:W-:Y:S01]  /*0a20*/  PLOP3.LUT P3, PT, P0, P3, PT, 0x80, 0x8 ;  /* 0x000000000008781c */ /* 0x000fe20000767070 */
[----:B--2---:R-:W-:-:S02]  /*0a30*/  @P1 IMAD.WIDE.U32 R14, R19, 0x4, R14 ;  /* 0x00000004130e1825 */ /* 0x004fc400078e000e */
[----:B------:R-:W2:Y:S04]  /*0a40*/  @P4 LDG.E R19, desc[UR10][R8.64+0x4] ;  /* 0x0000040a08134981 */ /* 0x000ea8000c1e1900 */
[----:B------:R-:W4:Y:S01]  /*0a50*/  @P1 LDG.E R14, desc[UR10][R14.64] ;  /* 0x0000000a0e0e1981 */ /* 0x000f22000c1e1900 */
[----:B---3--:R-:W-:-:S03]  /*0a60*/  LEA R12, P5, R16, R12, 0x2 ;  /* 0x0000000c100c7211 */ /* 0x008fc600078a10ff */
[----:B------:R-:W3:Y:S01]  /*0a70*/  @P2 LDG.E R21, desc[UR10][R8.64+0x8] ;  /* 0x0000080a08152981 */ /* 0x000ee2000c1e1900 */
[----:B------:R-:W-:-:S03]  /*0a80*/  LEA.HI.X R13, R16, R13, R18, 0x2, P5 ;  /* 0x0000000d100d7211 */ /* 0x000fc600028f1412 */
[----:B------:R-:W5:Y:S04]  /*0a90*/  @P3 LDG.E R23, desc[UR10][R8.64+0xc] ;  /* 0x00000c0a08173981 */ /* 0x000f68000c1e1900 */
[----:B------:R-:W2:Y:S04]  /*0aa0*/  @P4 LDG.E R16, desc[UR10][R12.64+0x4] ;  /* 0x0000040a0c104981 */ /* 0x000ea8000c1e1900 */
[----:B------:R-:W3:Y:S04]  /*0ab0*/  @P2 LDG.E R18, desc[UR10][R12.64+0x8] ;  /* 0x0000080a0c122981 */ /* 0x000ee8000c1e1900 */
[----:B------:R-:W5:Y:S01]  /*0ac0*/  @P3 LDG.E R20, desc[UR10][R12.64+0xc] ;  /* 0x00000c0a0c143981 */ /* 0x000f62000c1e1900 */
[----:B------:R-:W-:-:S02]  /*0ad0*/  VIADD R17, R17, 0x4 ;  /* 0x0000000411117836 */ /* 0x000fc40000000000 */
[----:B----4-:R-:W-:-:S04]  /*0ae0*/  @P1 FFMA R0, R11, R14, R0 ;  /* 0x0000000e0b001223 */ /* 0x010fc80000000000 */
[----:B--2---:R-:W-:-:S04]  /*0af0*/  @P4 FFMA R0, R19, R16, R0 ;  /* 0x0000001013004223 */ /* 0x004fc80000000000 */
[----:B---3--:R-:W-:-:S04]  /*0b00*/  @P2 FFMA R0, R21, R18, R0 ;  /* 0x0000001215002223 */ /* 0x008fc80000000000 */
[----:B-----5:R-:W-:-:S07]  /*0b10*/  @P3 FFMA R0, R23, R20, R0 ;  /* 0x0000001417003223 */ /* 0x020fce0000000000 */
.L_x_4:
[----:B------:R-:W-:Y:S05]  /*0b20*/  BRA.U !UP2, `(.L_x_3) ;  /* 0x000000010ad87547 */ /* 0x000fea000b800000 */
[----:B------:R-:W0:Y:S01]  /*0b30*/  LDCU UR6, c[0x0][0x3a4] ;  /* 0x00007480ff0677ac */ /* 0x000e220008000800 */
[----:B------:R-:W-:Y:S02]  /*0b40*/  UISETP.NE.AND UP1, UPT, UR9, 0x1, UPT ;  /* 0x000000010900788c */ /* 0x000fe4000bf25270 */
[----:B0-----:R-:W-:-:S07]  /*0b50*/  ULOP3.LUT UP2, URZ, UR6, 0x1, URZ, 0xc0, !UPT ;  /* 0x0000000106ff7892 */ /* 0x001fce000f84c0ff */
[----:B------:R-:W-:Y:S05]  /*0b60*/  BRA.U !UP1, `(.L_x_5) ;  /* 0x0000000109847547 */ /* 0x000fea000b800000 */
[----:B------:R-:W-:Y:S01]  /*0b70*/  IMAD.IADD R22, R4, 0x1, R17 ;  /* 0x0000000104167824 */ /* 0x000fe200078e0211 */
[----:B------:R-:W0:Y:S03]  /*0b80*/  LDC.64 R12, c[0x0][0x380] ;  /* 0x0000e000ff0c7b82 */ /* 0x000e260000000a00 */
[C---:B------:R-:W-:Y:S01]  /*0b90*/  VIADD R8, R22.reuse, 0x1 ;  /* 0x0000000116087836 */ /* 0x040fe20000000000 */
[----:B------:R-:W-:-:S04]  /*0ba0*/  ISETP.GE.AND P2, PT, R22, UR13, PT ;  /* 0x0000000d16007c0c */ /* 0x000fc8000bf46270 */
[----:B------:R-:W-:Y:S01]  /*0bb0*/  ISETP.GE.AND P1, PT, R8, UR13, PT ;  /* 0x0000000d08007c0c */ /* 0x000fe2000bf26270 */
[----:B------:R-:W1:Y:S01]  /*0bc0*/  LDC.64 R14, c[0x0][0x388] ;  /* 0x0000e200ff0e7b82 */ /* 0x000e620000000a00 */
[----:B------:R-:W-:Y:S02]  /*0bd0*/  ISETP.GT.AND P2, PT, R22, -0x1, !P2 ;  /* 0xffffffff1600780c */ /* 0x000fe40005744270 */
[----:B------:R-:W-:Y:S02]  /*0be0*/  ISETP.GT.AND P1, PT, R8, -0x1, !P1 ;  /* 0xffffffff0800780c */ /* 0x000fe40004f24270 */
[----:B------:R-:W-:Y:S02]  /*0bf0*/  PLOP3.LUT P2, PT, P0, P2, PT, 0x80, 0x8 ;  /* 0x000000000008781c */ /* 0x000fe40000745070 */
[----:B------:R-:W-:Y:S01]  /*0c00*/  PLOP3.LUT P1, PT, P0, P1, PT, 0x80, 0x8 ;  /* 0x000000000008781c */ /* 0x000fe20000723070 */
[----:B------:R-:W2:Y:S08]  /*0c10*/  LDC.64 R8, c[0x0][0x380] ;  /* 0x0000e000ff087b82 */ /* 0x000eb00000000a00 */
[----:B------:R-:W3:Y:S02]  /*0c20*/  LDC.64 R10, c[0x0][0x388] ;  /* 0x0000e200ff0a7b82 */ /* 0x000ee40000000a00 */
[----:B------:R-:W-:-:S02]  /*0c30*/  @P2 IMAD.IADD R23, R7, 0x1, R22 ;  /* 0x0000000107172824 */ /* 0x000fc400078e0216 */
[----:B------:R-:W-:Y:S01]  /*0c40*/  @P1 SHF.R.S32.HI R19, RZ, 0x1f, R7 ;  /* 0x0000001fff131819 */ /* 0x000fe20000011407 */
[----:B------:R-:W-:Y:S01]  /*0c50*/  @P2 VIADD R21, R17, UR7 ;  /* 0x0000000711152c36 */ /* 0x000fe20008000000 */
[----:B------:R-:W-:Y:S01]  /*0c60*/  @P1 SHF.R.S32.HI R20, RZ, 0x1f, R17 ;  /* 0x0000001fff141819 */ /* 0x000fe20000011411 */
[----:B0-----:R-:W-:Y:S01]  /*0c70*/  @P2 IMAD.WIDE R12, R23, 0x4, R12 ;  /* 0x00000004170c2825 */ /* 0x001fe200078e020c */
[----:B------:R-:W-:Y:S02]  /*0c80*/  @P1 IADD3 R16, P3, P4, R7, R4, R17 ;  /* 0x0000000407101210 */ /* 0x000fe40007c7e011 */
[----:B------:R-:W-:Y:S01]  /*0c90*/  @P1 IADD3 R18, P5, PT, R17, UR7, RZ ;  /* 0x0000000711121c10 */ /* 0x000fe2000ffbe0ff */
[----:B-1----:R-:W-:Y:S01]  /*0ca0*/  @P2 IMAD.WIDE.U32 R14, R21, 0x4, R14 ;  /* 0x00000004150e2825 */ /* 0x002fe200078e000e */
[--C-:B------:R-:W-:Y:S01]  /*0cb0*/  @P1 IADD3.X R19, PT, PT, R19, R5, R20.reuse, P3, P4 ;  /* 0x0000000513131210 */ /* 0x100fe20001fe8414 */
[----:B------:R-:W4:Y:S02]  /*0cc0*/  @P2 LDG.E R13, desc[UR10][R12.64] ;  /* 0x0000000a0c0d2981 */ /* 0x000f24000c1e1900 */
[----:B------:R-:W-:Y:S01]  /*0cd0*/  @P1 IMAD.X R20, RZ, RZ, R20, P5 ;  /* 0x000000ffff141224 */ /* 0x000fe200028e0614 */
[C---:B--2---:R-:W-:Y:S01]  /*0ce0*/  @P1 LEA R8, P3, R16.reuse, R8, 0x2 ;  /* 0x0000000810081211 */ /* 0x044fe200078610ff */
[----:B------:R-:W4:Y:S03]  /*0cf0*/  @P2 LDG.E R15, desc[UR10][R14.64] ;  /* 0x0000000a0e0f2981 */ /* 0x000f26000c1e1900 */
[----:B------:R-:W-:-:S02]  /*0d00*/  @P1 LEA.HI.X R9, R16, R9, R19, 0x2, P3 ;  /* 0x0000000910091211 */ /* 0x000fc400018f1413 */
[----:B---3--:R-:W-:-:S04]  /*0d10*/  @P1 LEA R10, P4, R18, R10, 0x2 ;  /* 0x0000000a120a1211 */ /* 0x008fc800078810ff */
[----:B------:R-:W2:Y:S01]  /*0d20*/  @P1 LDG.E R9, desc[UR10][R8.64+0x4] ;  /* 0x0000040a08091981 */ /* 0x000ea2000c1e1900 */
[----:B------:R-:W-:-:S05]  /*0d30*/  @P1 LEA.HI.X R11, R18, R11, R20, 0x2, P4 ;  /* 0x0000000b120b1211 */ /* 0x000fca00020f1414 */
[----:B------:R-:W2:Y:S01]  /*0d40*/  @P1 LDG.E R10, desc[UR10][R10.64+0x4] ;  /* 0x0000040a0a0a1981 */ /* 0x000ea2000c1e1900 */
[----:B------:R-:W-:Y:S02]  /*0d50*/  VIADD R17, R17, 0x2 ;  /* 0x0000000211117836 */ /* 0x000fe40000000000 */
[----:B----4-:R-:W-:-:S04]  /*0d60*/  @P2 FFMA R0, R15, R13, R0 ;  /* 0x0000000d0f002223 */ /* 0x010fc80000000000 */
[----:B--2---:R-:W-:-:S07]  /*0d70*/  @P1 FFMA R0, R9, R10, R0 ;  /* 0x0000000a09001223 */ /* 0x004fce0000000000 */
.L_x_5:
[----:B------:R-:W-:Y:S05]  /*0d80*/  BRA.U !UP2, `(.L_x_3) ;  /* 0x000000010a407547 */ /* 0x000fea000b800000 */
[----:B------:R-:W-:Y:S01]  /*0d90*/  IMAD.IADD R12, R4, 0x1, R17 ;  /* 0x00000001040c7824 */ /* 0x000fe200078e0211 */
[----:B------:R-:W-:Y:S04]  /*0da0*/  BSSY.RECONVERGENT B0, `(.L_x_3) ;  /* 0x000000e000007945 */ /* 0x000fe80003800200 */
[----:B------:R-:W-:-:S04]  /*0db0*/  ISETP.GE.AND P1, PT, R12, UR13, PT ;  /* 0x0000000d0c007c0c */ /* 0x000fc8000bf26270 */
[----:B------:R-:W-:-:S04]  /*0dc0*/  ISETP.GT.AND P1, PT, R12, -0x1, !P1 ;  /* 0xffffffff0c00780c */ /* 0x000fc80004f24270 */
[----:B------:R-:W-:-:S13]  /*0dd0*/  PLOP3.LUT P1, PT, P0, P1, PT, 0x80, 0x8 ;  /* 0x000000000008781c */ /* 0x000fda0000723070 */
[----:B------:R-:W-:Y:S05]  /*0de0*/  @!P1 BRA `(.L_x_6) ;  /* 0x0000000000249947 */ /* 0x000fea0003800000 */
[----:B------:R-:W0:Y:S01]  /*0df0*/  LDC.64 R8, c[0x0][0x380] ;  /* 0x0000e000ff087b82 */ /* 0x000e220000000a00 */
[----:B------:R-:W-:Y:S02]  /*0e00*/  IMAD.IADD R7, R7, 0x1, R12 ;  /* 0x0000000107077824 */ /* 0x000fe400078e020c */
[----:B------:R-:W-:-:S05]  /*0e10*/  VIADD R17, R17, UR7 ;  /* 0x0000000711117c36 */ /* 0x000fca0008000000 */
[----:B------:R-:W1:Y:S01]  /*0e20*/  LDC.64 R10, c[0x0][0x388] ;  /* 0x0000e200ff0a7b82 */ /* 0x000e620000000a00 */
[----:B0-----:R-:W-:-:S06]  /*0e30*/  IMAD.WIDE R8, R7, 0x4, R8 ;  /* 0x0000000407087825 */ /* 0x001fcc00078e0208 */
[----:B------:R-:W2:Y:S01]  /*0e40*/  LDG.E R9, desc[UR10][R8.64] ;  /* 0x0000000a08097981 */ /* 0x000ea2000c1e1900 */
[----:B-1----:R-:W-:-:S06]  /*0e50*/  IMAD.WIDE.U32 R10, R17, 0x4, R10 ;  /* 0x00000004110a7825 */ /* 0x002fcc00078e000a */
[----:B------:R-:W2:Y:S02]  /*0e60*/  LDG.E R10, desc[UR10][R10.64] ;  /* 0x0000000a0a0a7981 */ /* 0x000ea4000c1e1900 */
[----:B--2---:R-:W-:-:S07]  /*0e70*/  FFMA R0, R9, R10, R0 ;  /* 0x0000000a09007223 */ /* 0x004fce0000000000 */
.L_x_6:
[----:B------:R-:W-:Y:S05]  /*0e80*/  BSYNC.RECONVERGENT B0 ;  /* 0x0000000000007941 */ /* 0x000fea0003800200 */
.L_x_3:
[----:B------:R-:W-:Y:S05]  /*0e90*/  BRA.U UP0, `(.L_x_7) ;  /* 0xfffffff100dc7547 */ /* 0x000fea000b83ffff */
.L_x_0:
[----:B------:R-:W0:Y:S01]  /*0ea0*/  LDC.64 R4, c[0x0][0x390] ;  /* 0x0000e400ff047b82 */ /* 0x000e220000000a00 */
[----:B------:R-:W-:-:S04]  /*0eb0*/  IMAD R3, R3, UR13, R2 ;  /* 0x0000000d03037c24 */ /* 0x000fc8000f8e0202 */
[----:B0-----:R-:W-:-:S05]  /*0ec0*/  IMAD.WIDE R2, R3, 0x4, R4 ;  /* 0x0000000403027825 */ /* 0x001fca00078e0204 */
[----:B------:R-:W-:Y:S01]  /*0ed0*/  STG.E desc[UR10][R2.64], R0 ;  /* 0x0000000002007986 */ /* 0x000fe2000c10190a */
[----:B------:R-:W-:Y:S05]  /*0ee0*/  EXIT ;  /* 0x000000000000794d */ /* 0x000fea0003800000 */
.L_x_8:
[----:B------:R-:W-:-:S00]  /*0ef0*/  BRA `(.L_x_8) ;  /* 0xfffffffc00fc7947 */ /* 0x000fc0000383ffff */
[----:B------:R-:W-:-:S00]  /*0f00*/  NOP ;  /* 0x0000000000007918 */ /* 0x000fc00000000000 */
[----:B------:R-:W-:-:S00]  /*0f10*/  NOP ;  /* 0x0000000000007918 */ /* 0x000fc00000000000 */
[----:B------:R-:W-:-:S00]  /*0f20*/  NOP ;  /* 0x0000000000007918 */ /* 0x000fc00000000000 */
[----:B------:R-:W-:-:S00]  /*0f30*/  NOP ;  /* 0x0000000000007918 */ /* 0x000fc00000000000 */
[----:B------:R-:W-:-:S00]  /*0f40*/  NOP ;  /* 0x0000000000007918 */ /* 0x000fc00000000000 */
[----:B------:R-:W-:-:S00]  /*0f50*/  NOP ;  /* 0x0000000000007918 */ /* 0x000fc00000000000 */
[----:B------:R-:W-:-:S00]  /*0f60*/  NOP ;  /* 0x0000000000007918 */ /* 0x000fc00000000000 */
[----:B------:R-:W-:-:S00]  /*0f70*/  NOP ;  /* 0x0000000000007918 */ /* 0x000fc00000000000 */
.L_x_9:


//--------------------- .nv.shared.reserved.0     --------------------------
	.section	.nv.shared.reserved.0,"aw",@nobits
	.weak		__nv_reservedSMEM_offset_0_alias
	.size		__nv_reservedSMEM_offset_0_alias, 0, 64
	.other		__nv_reservedSMEM_offset_0_alias,@"STO_CUDA_RESERVED_SHARED STV_DEFAULT"
__nv_reservedSMEM_offset_0_alias:
	.zero		0
	.zero		64


//--------------------- .nv.constant0._Z6conv2DPfS_S_iiii --------------------------
	.section	.nv.constant0._Z6conv2DPfS_S_iiii,"a",@progbits
	.sectionflags	@""
	.align	4
.nv.constant0._Z6conv2DPfS_S_iiii:
	.zero		936


//--------------------- SYMBOLS --------------------------

	.type		.nv.reservedSmem.offset0,@object
	.size		.nv.reservedSmem.offset0,0x4
